//
// Generated by NVIDIA NVVM Compiler
//
// Compiler Build ID: CL-36424714
// Cuda compilation tools, release 13.0, V13.0.88
// Based on NVVM 20.0.0
//

.version 9.0
.target sm_100
.address_size 64

	// .globl	_Z9histogramPciPi

.visible .entry _Z9histogramPciPi(
	.param .u64 .ptr .align 1 _Z9histogramPciPi_param_0,
	.param .u32 _Z9histogramPciPi_param_1,
	.param .u64 .ptr .align 1 _Z9histogramPciPi_param_2
)
{
	.reg .pred 	%p<16>;
	.reg .b16 	%rs<16>;
	.reg .b32 	%r<42>;
	.reg .b64 	%rd<24>;

	ld.param.u64 	%rd4, [_Z9histogramPciPi_param_0];
	ld.param.u32 	%r19, [_Z9histogramPciPi_param_1];
	ld.param.u64 	%rd5, [_Z9histogramPciPi_param_2];
	cvta.to.global.u64 	%rd1, %rd5;
	cvta.to.global.u64 	%rd2, %rd4;
	mov.u32 	%r20, %ntid.x;
	mov.u32 	%r21, %ctaid.x;
	mov.u32 	%r22, %tid.x;
	mad.lo.s32 	%r23, %r20, %r21, %r22;
	add.s32 	%r24, %r19, -1;
	mov.u32 	%r25, %nctaid.x;
	mul.lo.s32 	%r26, %r20, %r25;
	div.u32 	%r1, %r24, %r26;
	add.s32 	%r2, %r1, 1;
	mad.lo.s32 	%r3, %r23, %r1, %r23;
	setp.gt.u32 	%p1, %r1, 2147483646;
	@%p1 bra 	$L__BB0_22;
	and.b32  	%r4, %r2, 3;
	setp.lt.u32 	%p2, %r1, 3;
	mov.b32 	%r41, 0;
	@%p2 bra 	$L__BB0_16;
	and.b32  	%r41, %r2, -4;
	neg.s32 	%r37, %r41;
	mov.b32 	%r38, 0;
$L__BB0_3:
	add.s32 	%r9, %r38, %r3;
	setp.ge.s32 	%p3, %r9, %r19;
	cvt.s64.s32 	%rd6, %r9;
	add.s64 	%rd3, %rd2, %rd6;
	@%p3 bra 	$L__BB0_6;
	ld.global.u8 	%rs6, [%rd3];
	add.s16 	%rs1, %rs6, -97;
	and.b16  	%rs7, %rs1, 255;
	setp.gt.u16 	%p4, %rs7, 25;
	@%p4 bra 	$L__BB0_6;
	cvt.u64.u16 	%rd7, %rs1;
	and.b64  	%rd8, %rd7, 252;
	add.s64 	%rd9, %rd1, %rd8;
	atom.global.add.u32 	%r29, [%rd9], 1;
$L__BB0_6:
	add.s32 	%r30, %r9, 1;
	setp.ge.s32 	%p5, %r30, %r19;
	@%p5 bra 	$L__BB0_9;
	ld.global.u8 	%rs8, [%rd3+1];
	add.s16 	%rs2, %rs8, -97;
	and.b16  	%rs9, %rs2, 255;
	setp.gt.u16 	%p6, %rs9, 25;
	@%p6 bra 	$L__BB0_9;
	cvt.u64.u16 	%rd10, %rs2;
	and.b64  	%rd11, %rd10, 252;
	add.s64 	%rd12, %rd1, %rd11;
	atom.global.add.u32 	%r31, [%rd12], 1;
$L__BB0_9:
	add.s32 	%r32, %r9, 2;
	setp.ge.s32 	%p7, %r32, %r19;
	@%p7 bra 	$L__BB0_12;
	ld.global.u8 	%rs10, [%rd3+2];
	add.s16 	%rs3, %rs10, -97;
	and.b16  	%rs11, %rs3, 255;
	setp.gt.u16 	%p8, %rs11, 25;
	@%p8 bra 	$L__BB0_12;
	cvt.u64.u16 	%rd13, %rs3;
	and.b64  	%rd14, %rd13, 252;
	add.s64 	%rd15, %rd1, %rd14;
	atom.global.add.u32 	%r33, [%rd15], 1;
$L__BB0_12:
	add.s32 	%r34, %r9, 3;
	setp.ge.s32 	%p9, %r34, %r19;
	@%p9 bra 	$L__BB0_15;
	ld.global.u8 	%rs12, [%rd3+3];
	add.s16 	%rs4, %rs12, -97;
	and.b16  	%rs13, %rs4, 255;
	setp.gt.u16 	%p10, %rs13, 25;
	@%p10 bra 	$L__BB0_15;
	cvt.u64.u16 	%rd16, %rs4;
	and.b64  	%rd17, %rd16, 252;
	add.s64 	%rd18, %rd1, %rd17;
	atom.global.add.u32 	%r35, [%rd18], 1;
$L__BB0_15:
	add.s32 	%r38, %r38, 4;
	add.s32 	%r37, %r37, 4;
	setp.ne.s32 	%p11, %r37, 0;
	@%p11 bra 	$L__BB0_3;
$L__BB0_16:
	setp.eq.s32 	%p12, %r4, 0;
	@%p12 bra 	$L__BB0_22;
	neg.s32 	%r40, %r4;
$L__BB0_18:
	.pragma "nounroll";
	add.s32 	%r16, %r41, %r3;
	setp.ge.s32 	%p13, %r16, %r19;
	@%p13 bra 	$L__BB0_21;
	cvt.s64.s32 	%rd19, %r16;
	add.s64 	%rd20, %rd2, %rd19;
	ld.global.u8 	%rs14, [%rd20];
	add.s16 	%rs5, %rs14, -97;
	and.b16  	%rs15, %rs5, 255;
	setp.gt.u16 	%p14, %rs15, 25;
	@%p14 bra 	$L__BB0_21;
	cvt.u64.u16 	%rd21, %rs5;
	and.b64  	%rd22, %rd21, 252;
	add.s64 	%rd23, %rd1, %rd22;
	atom.global.add.u32 	%r36, [%rd23], 1;
$L__BB0_21:
	add.s32 	%r41, %r41, 1;
	add.s32 	%r40, %r40, 1;
	setp.ne.s32 	%p15, %r40, 0;
	@%p15 bra 	$L__BB0_18;
$L__BB0_22:
	ret;

}


// ===== COMPILED SASS (sm_100) =====

	.target	sm_100

	.elftype	@"ET_EXEC"


//--------------------- .note.nv.tkinfo           --------------------------
	.section	.note.nv.tkinfo,"",@"SHT_NOTE"
	.sectionflags	@"SHF_NOTE_NV_TKINFO"
	.tkinfo
        /*0018*/ 	.word	0x00000002
        /*0030*/ 	.string	""
        /*0030*/ 	.string	"ptxas"
        /*0030*/ 	.string	"Cuda compilation tools, release 13.0, V13.0.88"
        /*0030*/ 	.string	"Build cuda_13.0.r13.0/compiler.36424714_0"
        /*0030*/ 	.string	"-arch sm_100 -m 64 "



//--------------------- .note.nv.cuinfo           --------------------------
	.section	.note.nv.cuinfo,"",@"SHT_NOTE"
	.sectionflags	@"SHF_NOTE_NV_CUINFO"
        /*0018*/ 	.short	0x0002
        /*001a*/ 	.short	0x0064
        /*001c*/ 	.short	0x0082
	.zero		2


//--------------------- .nv.info                  --------------------------
	.section	.nv.info,"",@"SHT_CUDA_INFO"
	.align	4


	//----- nvinfo : EIATTR_REGCOUNT
	.align		4
        /*0000*/ 	.byte	0x04, 0x2f
        /*0002*/ 	.short	(.L_1 - .L_0)
	.align		4
.L_0:
        /*0004*/ 	.word	index@(_Z9histogramPciPi)
        /*0008*/ 	.word	0x0000000c


	//----- nvinfo : EIATTR_FRAME_SIZE
	.align		4
.L_1:
        /*000c*/ 	.byte	0x04, 0x11
        /*000e*/ 	.short	(.L_3 - .L_2)
	.align		4
.L_2:
        /*0010*/ 	.word	index@(_Z9histogramPciPi)
        /*0014*/ 	.word	0x00000000


	//----- nvinfo : EIATTR_MIN_STACK_SIZE
	.align		4
.L_3:
        /*0018*/ 	.byte	0x04, 0x12
        /*001a*/ 	.short	(.L_5 - .L_4)
	.align		4
.L_4:
        /*001c*/ 	.word	index@(_Z9histogramPciPi)
        /*0020*/ 	.word	0x00000000
.L_5:


//--------------------- .nv.compat                --------------------------
	.section	.nv.compat,"",@"SHT_CUDA_COMPAT_INFO"
	.align	4
        /*0000*/ 	.byte	0x02, 0x09, 0x00, 0x00, 0x02, 0x02, 0x01, 0x00, 0x02, 0x05, 0x05, 0x00, 0x03, 0x07, 0x01, 0x01
        /*0010*/ 	.byte	0x02, 0x03, 0x00, 0x00, 0x02, 0x06, 0x01, 0x00, 0x04, 0x0b, 0x08, 0x00, 0x09, 0x00, 0x00, 0x00
        /*0020*/ 	.byte	0x00, 0x00, 0x00, 0x00


//--------------------- .nv.info._Z9histogramPciPi --------------------------
	.section	.nv.info._Z9histogramPciPi,"",@"SHT_CUDA_INFO"
	.sectionflags	@""
	.align	4


	//----- nvinfo : EIATTR_CUDA_API_VERSION
	.align		4
        /*0000*/ 	.byte	0x04, 0x37
        /*0002*/ 	.short	(.L_7 - .L_6)
.L_6:
        /*0004*/ 	.word	0x00000082


	//----- nvinfo : EIATTR_KPARAM_INFO
	.align		4
.L_7:
        /*0008*/ 	.byte	0x04, 0x17
        /*000a*/ 	.short	(.L_9 - .L_8)
.L_8:
        /*000c*/ 	.word	0x00000000
        /*0010*/ 	.short	0x0002
        /*0012*/ 	.short	0x0010
        /*0014*/ 	.byte	0x00, 0xf5, 0x21, 0x00


	//----- nvinfo : EIATTR_KPARAM_INFO
	.align		4
.L_9:
        /*0018*/ 	.byte	0x04, 0x17
        /*001a*/ 	.short	(.L_11 - .L_10)
.L_10:
        /*001c*/ 	.word	0x00000000
        /*0020*/ 	.short	0x0001
        /*0022*/ 	.short	0x0008
        /*0024*/ 	.byte	0x00, 0xf0, 0x11, 0x00


	//----- nvinfo : EIATTR_KPARAM_INFO
	.align		4
.L_11:
        /*0028*/ 	.byte	0x04, 0x17
        /*002a*/ 	.short	(.L_13 - .L_12)
.L_12:
        /*002c*/ 	.word	0x00000000
        /*0030*/ 	.short	0x0000
        /*0032*/ 	.short	0x0000
        /*0034*/ 	.byte	0x00, 0xf5, 0x21, 0x00


	//----- nvinfo : EIATTR_SPARSE_MMA_MASK
	.align		4
.L_13:
        /*0038*/ 	.byte	0x03, 0x50
        /*003a*/ 	.short	0x0000


	//----- nvinfo : EIATTR_MAXREG_COUNT
	.align		4
        /*003c*/ 	.byte	0x03, 0x1b
        /*003e*/ 	.short	0x00ff


	//----- nvinfo : EIATTR_MERCURY_ISA_VERSION
	.align		4
        /*0040*/ 	.byte	0x03, 0x5f
        /*0042*/ 	.short	0x0101


	//----- nvinfo : EIATTR_VRC_CTA_INIT_COUNT
	.align		4
        /*0044*/ 	.byte	0x02, 0x4a
	.zero		1
	.zero		1


	//----- nvinfo : EIATTR_EXIT_INSTR_OFFSETS
	.align		4
        /*0048*/ 	.byte	0x04, 0x1c
        /*004a*/ 	.short	(.L_15 - .L_14)


	//   ....[0]....
.L_14:
        /*004c*/ 	.word	0x000001b0


	//   ....[1]....
        /*0050*/ 	.word	0x000006d0


	//   ....[2]....
        /*0054*/ 	.word	0x00000870


	//----- nvinfo : EIATTR_CRS_STACK_SIZE
	.align		4
.L_15:
        /*0058*/ 	.byte	0x04, 0x1e
        /*005a*/ 	.short	(.L_17 - .L_16)
.L_16:
        /*005c*/ 	.word	0x00000000


	//----- nvinfo : EIATTR_CBANK_PARAM_SIZE
	.align		4
.L_17:
        /*0060*/ 	.byte	0x03, 0x19
        /*0062*/ 	.short	0x0018


	//----- nvinfo : EIATTR_PARAM_CBANK
	.align		4
        /*0064*/ 	.byte	0x04, 0x0a
        /*0066*/ 	.short	(.L_19 - .L_18)
	.align		4
.L_18:
        /*0068*/ 	.word	index@(.nv.constant0._Z9histogramPciPi)
        /*006c*/ 	.short	0x0380
        /*006e*/ 	.short	0x0018


	//----- nvinfo : EIATTR_SW_WAR
	.align		4
.L_19:
        /*0070*/ 	.byte	0x04, 0x36
        /*0072*/ 	.short	(.L_21 - .L_20)
.L_20:
        /*0074*/ 	.word	0x00000008
.L_21:


//--------------------- .nv.callgraph             --------------------------
	.section	.nv.callgraph,"",@"SHT_CUDA_CALLGRAPH"
	.align	4
	.sectionentsize	8
	.align		4
        /*0000*/ 	.word	0x00000000
	.align		4
        /*0004*/ 	.word	0xffffffff
	.align		4
        /*0008*/ 	.word	0x00000000
	.align		4
        /*000c*/ 	.word	0xfffffffe
	.align		4
        /*0010*/ 	.word	0x00000000
	.align		4
        /*0014*/ 	.word	0xfffffffd
	.align		4
        /*0018*/ 	.word	0x00000000
	.align		4
        /*001c*/ 	.word	0xfffffffc


//--------------------- .text._Z9histogramPciPi   --------------------------
	.section	.text._Z9histogramPciPi,"ax",@progbits
	.align	128
        .global         _Z9histogramPciPi
        .type           _Z9histogramPciPi,@function
        .size           _Z9histogramPciPi,(.L_x_14 - _Z9histogramPciPi)
        .other          _Z9histogramPciPi,@"STO_CUDA_ENTRY STV_DEFAULT"
_Z9histogramPciPi:
.text._Z9histogramPciPi:
[----:B------:R-:W-:Y:S01]  /*0000*/  LDC R1, c[0x0][0x37c] ;  /* 0x0000df00ff017b82 */ /* 0x000fe20000000800 */
[----:B------:R-:W0:Y:S07]  /*0010*/  LDCU UR5, c[0x0][0x360] ;  /* 0x00006c00ff0577ac */ /* 0x000e2e0008000800 */
[----:B------:R-:W0:Y:S01]  /*0020*/  LDC R0, c[0x0][0x370] ;  /* 0x0000dc00ff007b82 */ /* 0x000e220000000800 */
[----:B------:R-:W1:Y:S02]  /*0030*/  LDCU UR4, c[0x0][0x388] ;  /* 0x00007100ff0477ac */ /* 0x000e640008000800 */
[----:B-1----:R-:W-:Y:S01]  /*0040*/  UIADD3 UR4, UPT, UPT, UR4, -0x1, URZ ;  /* 0xffffffff04047890 */ /* 0x002fe2000fffe0ff */
[----:B0-----:R-:W-:-:S04]  /*0050*/  IMAD R0, R0, UR5, RZ ;  /* 0x0000000500007c24 */ /* 0x001fc8000f8e02ff */
[----:B------:R-:W0:Y:S01]  /*0060*/  I2F.U32.RP R4, R0 ;  /* 0x0000000000047306 */ /* 0x000e220000209000 */
[----:B------:R-:W-:Y:S01]  /*0070*/  IMAD.MOV R5, RZ, RZ, -R0 ;  /* 0x000000ffff057224 */ /* 0x000fe200078e0a00 */
[----:B------:R-:W-:-:S06]  /*0080*/  ISETP.NE.U32.AND P2, PT, R0, RZ, PT ;  /* 0x000000ff0000720c */ /* 0x000fcc0003f45070 */
[----:B0-----:R-:W0:Y:S02]  /*0090*/  MUFU.RCP R4, R4 ;  /* 0x0000000400047308 */ /* 0x001e240000001000 */
[----:B0-----:R-:W-:-:S06]  /*00a0*/  VIADD R2, R4, 0xffffffe ;  /* 0x0ffffffe04027836 */ /* 0x001fcc0000000000 */
[----:B------:R0:W1:Y:S02]  /*00b0*/  F2I.FTZ.U32.TRUNC.NTZ R3, R2 ;  /* 0x0000000200037305 */ /* 0x000064000021f000 */
[----:B0-----:R-:W-:Y:S02]  /*00c0*/  IMAD.MOV.U32 R2, RZ, RZ, RZ ;  /* 0x000000ffff027224 */ /* 0x001fe400078e00ff */
[----:B-1----:R-:W-:-:S04]  /*00d0*/  IMAD R5, R5, R3, RZ ;  /* 0x0000000305057224 */ /* 0x002fc800078e02ff */
[----:B------:R-:W-:Y:S02]  /*00e0*/  IMAD.HI.U32 R3, R3, R5, R2 ;  /* 0x0000000503037227 */ /* 0x000fe400078e0002 */
[----:B------:R-:W0:Y:S04]  /*00f0*/  S2R R2, SR_CTAID.X ;  /* 0x0000000000027919 */ /* 0x000e280000002500 */
[----:B------:R-:W-:-:S04]  /*0100*/  IMAD.HI.U32 R3, R3, UR4, RZ ;  /* 0x0000000403037c27 */ /* 0x000fc8000f8e00ff */
[----:B------:R-:W-:-:S04]  /*0110*/  IMAD.MOV R5, RZ, RZ, -R3 ;  /* 0x000000ffff057224 */ /* 0x000fc800078e0a03 */
[----:B------:R-:W-:-:S05]  /*0120*/  IMAD R5, R0, R5, UR4 ;  /* 0x0000000400057e24 */ /* 0x000fca000f8e0205 */
[----:B------:R-:W-:-:S13]  /*0130*/  ISETP.GE.U32.AND P0, PT, R5, R0, PT ;  /* 0x000000000500720c */ /* 0x000fda0003f06070 */
[----:B------:R-:W-:Y:S02]  /*0140*/  @P0 IMAD.IADD R5, R5, 0x1, -R0 ;  /* 0x0000000105050824 */ /* 0x000fe400078e0a00 */
[----:B------:R-:W-:-:S03]  /*0150*/  @P0 VIADD R3, R3, 0x1 ;  /* 0x0000000103030836 */ /* 0x000fc60000000000 */
[-C--:B------:R-:W-:Y:S02]  /*0160*/  ISETP.GE.U32.AND P1, PT, R5, R0.reuse, PT ;  /* 0x000000000500720c */ /* 0x080fe40003f26070 */
[----:B------:R-:W1:Y:S11]  /*0170*/  S2R R5, SR_TID.X ;  /* 0x0000000000057919 */ /* 0x000e760000002100 */
[----:B------:R-:W-:Y:S01]  /*0180*/  @P1 VIADD R3, R3, 0x1 ;  /* 0x0000000103031836 */ /* 0x000fe20000000000 */
[----:B------:R-:W-:-:S04]  /*0190*/  @!P2 LOP3.LUT R3, RZ, R0, RZ, 0x33, !PT ;  /* 0x00000000ff03a212 */ /* 0x000fc800078e33ff */
[----:B------:R-:W-:-:S13]  /*01a0*/  ISETP.GT.U32.AND P0, PT, R3, 0x7ffffffe, PT ;  /* 0x7ffffffe0300780c */ /* 0x000fda0003f04070 */
[----:B0-----:R-:W-:Y:S05]  /*01b0*/  @P0 EXIT ;  /* 0x000000000000094d */ /* 0x001fea0003800000 */
[C---:B------:R-:W-:Y:S01]  /*01c0*/  ISETP.GE.U32.AND P0, PT, R3.reuse, 0x3, PT ;  /* 0x000000030300780c */ /* 0x040fe20003f06070 */
[----:B-1----:R-:W-:Y:S01]  /*01d0*/  IMAD R0, R2, UR5, R5 ;  /* 0x0000000502007c24 */ /* 0x002fe2000f8e0205 */
[----:B------:R-:W0:Y:S01]  /*01e0*/  LDCU.64 UR6, c[0x0][0x358] ;  /* 0x00006b00ff0677ac */ /* 0x000e220008000a00 */
[----:B------:R-:W-:Y:S02]  /*01f0*/  VIADD R4, R3, 0x1 ;  /* 0x0000000103047836 */ /* 0x000fe40000000000 */
[----:B------:R-:W-:Y:S02]  /*0200*/  IMAD R0, R0, R3, R0 ;  /* 0x0000000300007224 */ /* 0x000fe400078e0200 */
[----:B------:R-:W-:Y:S01]  /*0210*/  IMAD.MOV.U32 R3, RZ, RZ, RZ ;  /* 0x000000ffff037224 */ /* 0x000fe200078e00ff */
[----:B------:R-:W-:-:S05]  /*0220*/  LOP3.LUT R2, R4, 0x3, RZ, 0xc0, !PT ;  /* 0x0000000304027812 */ /* 0x000fca00078ec0ff */
[----:B------:R-:W-:Y:S05]  /*0230*/  @!P0 BRA `(.L_x_0) ;  /* 0x0000000400208947 */ /* 0x000fea0003800000 */
[----:B------:R-:W-:Y:S01]  /*0240*/  LOP3.LUT R3, R4, 0xfffffffc, RZ, 0xc0, !PT ;  /* 0xfffffffc04037812 */ /* 0x000fe200078ec0ff */
[----:B------:R-:W1:Y:S04]  /*0250*/  LDCU UR5, c[0x0][0x388] ;  /* 0x00007100ff0577ac */ /* 0x000e680008000800 */
[----:B------:R-:W-:Y:S01]  /*0260*/  IMAD.MOV R8, RZ, RZ, -R3 ;  /* 0x000000ffff087224 */ /* 0x000fe200078e0a03 */
[----:B------:R-:W2:Y:S01]  /*0270*/  LDCU.64 UR10, c[0x0][0x390] ;  /* 0x00007200ff0a77ac */ /* 0x000ea20008000a00 */
[----:B------:R-:W3:Y:S01]  /*0280*/  LDCU.64 UR8, c[0x0][0x380] ;  /* 0x00007000ff0877ac */ /* 0x000ee20008000a00 */
[----:B------:R-:W-:-:S05]  /*0290*/  UMOV UR4, URZ ;  /* 0x000000ff00047c82 */ /* 0x000fca0008000000 */
.L_x_9:
[----:B0123--:R-:W-:Y:S01]  /*02a0*/  VIADD R7, R0, UR4 ;  /* 0x0000000400077c36 */ /* 0x00ffe20008000000 */
[----:B------:R-:W-:Y:S01]  /*02b0*/  BSSY.RECONVERGENT B0, `(.L_x_1) ;  /* 0x0000017000007945 */ /* 0x000fe20003800200 */
[----:B------:R-:W-:Y:S02]  /*02c0*/  VIADD R8, R8, 0x4 ;  /* 0x0000000408087836 */ /* 0x000fe40000000000 */
[C---:B------:R-:W-:Y:S01]  /*02d0*/  VIADD R4, R7.reuse, 0x1 ;  /* 0x0000000107047836 */ /* 0x040fe20000000000 */
[C---:B-1----:R-:W-:Y:S01]  /*02e0*/  ISETP.GE.AND P4, PT, R7.reuse, UR5, PT ;  /* 0x0000000507007c0c */ /* 0x042fe2000bf86270 */
[C---:B------:R-:W-:Y:S01]  /*02f0*/  VIADD R5, R7.reuse, 0x2 ;  /* 0x0000000207057836 */ /* 0x040fe20000000000 */
[----:B------:R-:W-:Y:S01]  /*0300*/  ISETP.NE.AND P2, PT, R8, RZ, PT ;  /* 0x000000ff0800720c */ /* 0x000fe20003f45270 */
[C---:B------:R-:W-:Y:S01]  /*0310*/  VIADD R6, R7.reuse, 0x3 ;  /* 0x0000000307067836 */ /* 0x040fe20000000000 */
[----:B------:R-:W-:Y:S02]  /*0320*/  ISETP.GE.AND P3, PT, R4, UR5, PT ;  /* 0x0000000504007c0c */ /* 0x000fe4000bf66270 */
[----:B---3--:R-:W-:-:S02]  /*0330*/  IADD3 R4, P5, PT, R7, UR8, RZ ;  /* 0x0000000807047c10 */ /* 0x008fc4000ffbe0ff */
[----:B------:R-:W-:Y:S02]  /*0340*/  ISETP.GE.AND P0, PT, R5, UR5, PT ;  /* 0x0000000505007c0c */ /* 0x000fe4000bf06270 */
[----:B------:R-:W-:Y:S02]  /*0350*/  ISETP.GE.AND P1, PT, R6, UR5, PT ;  /* 0x0000000506007c0c */ /* 0x000fe4000bf26270 */
[----:B------:R-:W-:Y:S01]  /*0360*/  LEA.HI.X.SX32 R5, R7, UR9, 0x1, P5 ;  /* 0x0000000907057c11 */ /* 0x000fe2000a8f0eff */
[----:B------:R-:W-:Y:S10]  /*0370*/  @P4 BRA `(.L_x_2) ;  /* 0x0000000000284947 */ /* 0x000ff40003800000 */
[----:B0-----:R-:W3:Y:S02]  /*0380*/  LDG.E.U8 R6, desc[UR6][R4.64] ;  /* 0x0000000604067981 */ /* 0x001ee4000c1e1100 */
[----:B---3--:R-:W-:-:S05]  /*0390*/  VIADD R7, R6, 0xffffff9f ;  /* 0xffffff9f06077836 */ /* 0x008fca0000000000 */
[----:B------:R-:W-:-:S04]  /*03a0*/  LOP3.LUT R6, R7, 0xff, RZ, 0xc0, !PT ;  /* 0x000000ff07067812 */ /* 0x000fc800078ec0ff */
[----:B------:R-:W-:-:S13]  /*03b0*/  ISETP.GT.U32.AND P4, PT, R6, 0x19, PT ;  /* 0x000000190600780c */ /* 0x000fda0003f84070 */
[----:B------:R-:W-:Y:S05]  /*03c0*/  @P4 BRA `(.L_x_2) ;  /* 0x0000000000144947 */ /* 0x000fea0003800000 */
[----:B------:R-:W-:Y:S01]  /*03d0*/  LOP3.LUT R6, R7, 0xfc, RZ, 0xc0, !PT ;  /* 0x000000fc07067812 */ /* 0x000fe200078ec0ff */
[----:B------:R-:W-:-:S03]  /*03e0*/  HFMA2 R9, -RZ, RZ, 0, 5.9604644775390625e-08 ;  /* 0x00000001ff097431 */ /* 0x000fc600000001ff */
[----:B--2---:R-:W-:-:S05]  /*03f0*/  IADD3 R6, P4, PT, R6, UR10, RZ ;  /* 0x0000000a06067c10 */ /* 0x004fca000ff9e0ff */
[----:B------:R-:W-:-:S05]  /*0400*/  IMAD.X R7, RZ, RZ, UR11, P4 ;  /* 0x0000000bff077e24 */ /* 0x000fca000a0e06ff */
[----:B------:R1:W-:Y:S03]  /*0410*/  REDG.E.ADD.STRONG.GPU desc[UR6][R6.64], R9 ;  /* 0x000000090600798e */ /* 0x0003e6000c12e106 */
.L_x_2:
[----:B0-2---:R-:W-:Y:S05]  /*0420*/  BSYNC.RECONVERGENT B0 ;  /* 0x0000000000007941 */ /* 0x005fea0003800200 */
.L_x_1:
[----:B------:R-:W-:Y:S04]  /*0430*/  BSSY.RECONVERGENT B0, `(.L_x_3) ;  /* 0x000000c000007945 */ /* 0x000fe80003800200 */
[----:B------:R-:W-:Y:S05]  /*0440*/  @P3 BRA `(.L_x_4) ;  /* 0x0000000000283947 */ /* 0x000fea0003800000 */
[----:B-1----:R-:W2:Y:S02]  /*0450*/  LDG.E.U8 R6, desc[UR6][R4.64+0x1] ;  /* 0x0000010604067981 */ /* 0x002ea4000c1e1100 */
[----:B--2---:R-:W-:-:S05]  /*0460*/  VIADD R7, R6, 0xffffff9f ;  /* 0xffffff9f06077836 */ /* 0x004fca0000000000 */
[----:B------:R-:W-:-:S04]  /*0470*/  LOP3.LUT R6, R7, 0xff, RZ, 0xc0, !PT ;  /* 0x000000ff07067812 */ /* 0x000fc800078ec0ff */
[----:B------:R-:W-:-:S13]  /*0480*/  ISETP.GT.U32.AND P3, PT, R6, 0x19, PT ;  /* 0x000000190600780c */ /* 0x000fda0003f64070 */
[----:B------:R-:W-:Y:S05]  /*0490*/  @P3 BRA `(.L_x_4) ;  /* 0x0000000000143947 */ /* 0x000fea0003800000 */
[----:B------:R-:W-:Y:S01]  /*04a0*/  LOP3.LUT R6, R7, 0xfc, RZ, 0xc0, !PT ;  /* 0x000000fc07067812 */ /* 0x000fe200078ec0ff */
[----:B------:R-:W-:-:S03]  /*04b0*/  IMAD.MOV.U32 R9, RZ, RZ, 0x1 ;  /* 0x00000001ff097424 */ /* 0x000fc600078e00ff */
[----:B------:R-:W-:-:S05]  /*04c0*/  IADD3 R6, P3, PT, R6, UR10, RZ ;  /* 0x0000000a06067c10 */ /* 0x000fca000ff7e0ff */
[----:B------:R-:W-:-:S05]  /*04d0*/  IMAD.X R7, RZ, RZ, UR11, P3 ;  /* 0x0000000bff077e24 */ /* 0x000fca00098e06ff */
[----:B------:R0:W-:Y:S03]  /*04e0*/  REDG.E.ADD.STRONG.GPU desc[UR6][R6.64], R9 ;  /* 0x000000090600798e */ /* 0x0001e6000c12e106 */
.L_x_4:
[----:B------:R-:W-:Y:S05]  /*04f0*/  BSYNC.RECONVERGENT B0 ;  /* 0x0000000000007941 */ /* 0x000fea0003800200 */
.L_x_3:
[----:B------:R-:W-:Y:S04]  /*0500*/  BSSY.RECONVERGENT B0, `(.L_x_5) ;  /* 0x000000c000007945 */ /* 0x000fe80003800200 */
[----:B------:R-:W-:Y:S05]  /*0510*/  @P0 BRA `(.L_x_6) ;  /* 0x0000000000280947 */ /* 0x000fea0003800000 */
[----:B01----:R-:W2:Y:S02]  /*0520*/  LDG.E.U8 R6, desc[UR6][R4.64+0x2] ;  /* 0x0000020604067981 */ /* 0x003ea4000c1e1100 */
        /* <DEDUP_REMOVED lines=9> */
.L_x_6:
[----:B------:R-:W-:Y:S05]  /*05c0*/  BSYNC.RECONVERGENT B0 ;  /* 0x0000000000007941 */ /* 0x000fea0003800200 */
.L_x_5:
[----:B------:R-:W-:Y:S04]  /*05d0*/  BSSY.RECONVERGENT B0, `(.L_x_7) ;  /* 0x000000c000007945 */ /* 0x000fe80003800200 */
[----:B------:R-:W-:Y:S05]  /*05e0*/  @P1 BRA `(.L_x_8) ;  /* 0x0000000000281947 */ /* 0x000fea0003800000 */
[----:B------:R-:W0:Y:S02]  /*05f0*/  LDG.E.U8 R4, desc[UR6][R4.64+0x3] ;  /* 0x0000030604047981 */ /* 0x000e24000c1e1100 */
[----:B012---:R-:W-:-:S05]  /*0600*/  VIADD R7, R4, 0xffffff9f ;  /* 0xffffff9f04077836 */ /* 0x007fca0000000000 */
[----:B------:R-:W-:-:S04]  /*0610*/  LOP3.LUT R6, R7, 0xff, RZ, 0xc0, !PT ;  /* 0x000000ff07067812 */ /* 0x000fc800078ec0ff */
[----:B------:R-:W-:-:S13]  /*0620*/  ISETP.GT.U32.AND P0, PT, R6, 0x19, PT ;  /* 0x000000190600780c */ /* 0x000fda0003f04070 */
[----:B------:R-:W-:Y:S05]  /*0630*/  @P0 BRA `(.L_x_8) ;  /* 0x0000000000140947 */ /* 0x000fea0003800000 */
[----:B------:R-:W-:Y:S02]  /*0640*/  LOP3.LUT R4, R7, 0xfc, RZ, 0xc0, !PT ;  /* 0x000000fc07047812 */ /* 0x000fe400078ec0ff */
[----:B------:R-:W-:Y:S02]  /*0650*/  MOV R7, 0x1 ;  /* 0x0000000100077802 */ /* 0x000fe40000000f00 */
[----:B------:R-:W-:-:S05]  /*0660*/  IADD3 R4, P0, PT, R4, UR10, RZ ;  /* 0x0000000a04047c10 */ /* 0x000fca000ff1e0ff */
[----:B------:R-:W-:-:S05]  /*0670*/  IMAD.X R5, RZ, RZ, UR11, P0 ;  /* 0x0000000bff057e24 */ /* 0x000fca00080e06ff */
[----:B------:R3:W-:Y:S03]  /*0680*/  REDG.E.ADD.STRONG.GPU desc[UR6][R4.64], R7 ;  /* 0x000000070400798e */ /* 0x0007e6000c12e106 */
.L_x_8:
[----:B------:R-:W-:Y:S05]  /*0690*/  BSYNC.RECONVERGENT B0 ;  /* 0x0000000000007941 */ /* 0x000fea0003800200 */
.L_x_7:
[----:B------:R-:W-:Y:S01]  /*06a0*/  UIADD3 UR4, UPT, UPT, UR4, 0x4, URZ ;  /* 0x0000000404047890 */ /* 0x000fe2000fffe0ff */
[----:B------:R-:W-:Y:S11]  /*06b0*/  @P2 BRA `(.L_x_9) ;  /* 0xfffffff800f82947 */ /* 0x000ff6000383ffff */
.L_x_0:
[----:B------:R-:W-:-:S13]  /*06c0*/  ISETP.NE.AND P0, PT, R2, RZ, PT ;  /* 0x000000ff0200720c */ /* 0x000fda0003f05270 */
[----:B0-----:R-:W-:Y:S05]  /*06d0*/  @!P0 EXIT ;  /* 0x000000000000894d */ /* 0x001fea0003800000 */
[----:B------:R-:W-:Y:S01]  /*06e0*/  IMAD.MOV R2, RZ, RZ, -R2 ;  /* 0x000000ffff027224 */ /* 0x000fe200078e0a02 */
[----:B------:R-:W0:Y:S01]  /*06f0*/  LDCU UR4, c[0x0][0x388] ;  /* 0x00007100ff0477ac */ /* 0x000e220008000800 */
[----:B------:R-:W4:Y:S01]  /*0700*/  LDCU.64 UR10, c[0x0][0x390] ;  /* 0x00007200ff0a77ac */ /* 0x000f220008000a00 */
[----:B------:R-:W0:Y:S04]  /*0710*/  LDCU.64 UR8, c[0x0][0x380] ;  /* 0x00007000ff0877ac */ /* 0x000e280008000a00 */
.L_x_12:
[----:B0--3--:R-:W-:Y:S01]  /*0720*/  IMAD.IADD R5, R0, 0x1, R3 ;  /* 0x0000000100057824 */ /* 0x009fe200078e0203 */
[----:B------:R-:W-:Y:S01]  /*0730*/  BSSY.RECONVERGENT B0, `(.L_x_10) ;  /* 0x0000011000007945 */ /* 0x000fe20003800200 */
[----:B------:R-:W-:-:S03]  /*0740*/  VIADD R2, R2, 0x1 ;  /* 0x0000000102027836 */ /* 0x000fc60000000000 */
[----:B0-----:R-:W-:Y:S02]  /*0750*/  ISETP.GE.AND P0, PT, R5, UR4, PT ;  /* 0x0000000405007c0c */ /* 0x001fe4000bf06270 */
[----:B------:R-:W-:-:S11]  /*0760*/  ISETP.NE.AND P1, PT, R2, RZ, PT ;  /* 0x000000ff0200720c */ /* 0x000fd60003f25270 */
[----:B------:R-:W-:Y:S05]  /*0770*/  @P0 BRA `(.L_x_11) ;  /* 0x0000000000300947 */ /* 0x000fea0003800000 */
[----:B------:R-:W-:-:S04]  /*0780*/  IADD3 R4, P0, PT, R5, UR8, RZ ;  /* 0x0000000805047c10 */ /* 0x000fc8000ff1e0ff */
[----:B------:R-:W-:-:S05]  /*0790*/  LEA.HI.X.SX32 R5, R5, UR9, 0x1, P0 ;  /* 0x0000000905057c11 */ /* 0x000fca00080f0eff */
[----:B------:R-:W1:Y:S02]  /*07a0*/  LDG.E.U8 R4, desc[UR6][R4.64] ;  /* 0x0000000604047981 */ /* 0x000e64000c1e1100 */
[----:B-12---:R-:W-:-:S05]  /*07b0*/  VIADD R7, R4, 0xffffff9f ;  /* 0xffffff9f04077836 */ /* 0x006fca0000000000 */
[----:B------:R-:W-:-:S04]  /*07c0*/  LOP3.LUT R6, R7, 0xff, RZ, 0xc0, !PT ;  /* 0x000000ff07067812 */ /* 0x000fc800078ec0ff */
[----:B------:R-:W-:-:S13]  /*07d0*/  ISETP.GT.U32.AND P0, PT, R6, 0x19, PT ;  /* 0x000000190600780c */ /* 0x000fda0003f04070 */
[----:B------:R-:W-:Y:S05]  /*07e0*/  @P0 BRA `(.L_x_11) ;  /* 0x0000000000140947 */ /* 0x000fea0003800000 */
[----:B------:R-:W-:Y:S01]  /*07f0*/  LOP3.LUT R4, R7, 0xfc, RZ, 0xc0, !PT ;  /* 0x000000fc07047812 */ /* 0x000fe200078ec0ff */
[----:B------:R-:W-:-:S03]  /*0800*/  IMAD.MOV.U32 R7, RZ, RZ, 0x1 ;  /* 0x00000001ff077424 */ /* 0x000fc600078e00ff */
[----:B----4-:R-:W-:-:S05]  /*0810*/  IADD3 R4, P0, PT, R4, UR10, RZ ;  /* 0x0000000a04047c10 */ /* 0x010fca000ff1e0ff */
[----:B------:R-:W-:-:S05]  /*0820*/  IMAD.X R5, RZ, RZ, UR11, P0 ;  /* 0x0000000bff057e24 */ /* 0x000fca00080e06ff */
[----:B------:R0:W-:Y:S03]  /*0830*/  REDG.E.ADD.STRONG.GPU desc[UR6][R4.64], R7 ;  /* 0x000000070400798e */ /* 0x0001e6000c12e106 */
.L_x_11:
[----:B----4-:R-:W-:Y:S05]  /*0840*/  BSYNC.RECONVERGENT B0 ;  /* 0x0000000000007941 */ /* 0x010fea0003800200 */
.L_x_10:
[----:B------:R-:W-:Y:S01]  /*0850*/  VIADD R3, R3, 0x1 ;  /* 0x0000000103037836 */ /* 0x000fe20000000000 */
[----:B------:R-:W-:Y:S06]  /*0860*/  @P1 BRA `(.L_x_12) ;  /* 0xfffffffc00ac1947 */ /* 0x000fec000383ffff */
[----:B------:R-:W-:Y:S05]  /*0870*/  EXIT ;  /* 0x000000000000794d */ /* 0x000fea0003800000 */
.L_x_13:
[----:B------:R-:W-:-:S00]  /*0880*/  BRA `(.L_x_13) ;  /* 0xfffffffc00fc7947 */ /* 0x000fc0000383ffff */
[----:B------:R-:W-:-:S00]  /*0890*/  NOP ;  /* 0x0000000000007918 */ /* 0x000fc00000000000 */
        /* <DEDUP_REMOVED lines=14> */
.L_x_14:


//--------------------- .nv.shared.reserved.0     --------------------------
	.section	.nv.shared.reserved.0,"aw",@nobits
	.weak		__nv_reservedSMEM_offset_0_alias
	.size		__nv_reservedSMEM_offset_0_alias, 0, 64
	.other		__nv_reservedSMEM_offset_0_alias,@"STO_CUDA_RESERVED_SHARED STV_DEFAULT"
__nv_reservedSMEM_offset_0_alias:
	.zero		0
	.zero		64


//--------------------- .nv.constant0._Z9histogramPciPi --------------------------
	.section	.nv.constant0._Z9histogramPciPi,"a",@progbits
	.sectionflags	@""
	.align	4
.nv.constant0._Z9histogramPciPi:
	.zero		920


//--------------------- SYMBOLS --------------------------

	.type		.nv.reservedSmem.offset0,@object
	.size		.nv.reservedSmem.offset0,0x4
